//
// Generated by NVIDIA NVVM Compiler
//
// Compiler Build ID: CL-36424714
// Cuda compilation tools, release 13.0, V13.0.88
// Based on NVVM 20.0.0
//

.version 9.0
.target sm_100
.address_size 64

	// .globl	_Z20sharedNeighborKernelPjjS_jjS_jS_
// _ZZ20sharedNeighborKernelPjjS_jjS_jS_E9threadSum has been demoted

.visible .entry _Z20sharedNeighborKernelPjjS_jjS_jS_(
	.param .u64 .ptr .align 1 _Z20sharedNeighborKernelPjjS_jjS_jS__param_0,
	.param .u32 _Z20sharedNeighborKernelPjjS_jjS_jS__param_1,
	.param .u64 .ptr .align 1 _Z20sharedNeighborKernelPjjS_jjS_jS__param_2,
	.param .u32 _Z20sharedNeighborKernelPjjS_jjS_jS__param_3,
	.param .u32 _Z20sharedNeighborKernelPjjS_jjS_jS__param_4,
	.param .u64 .ptr .align 1 _Z20sharedNeighborKernelPjjS_jjS_jS__param_5,
	.param .u32 _Z20sharedNeighborKernelPjjS_jjS_jS__param_6,
	.param .u64 .ptr .align 1 _Z20sharedNeighborKernelPjjS_jjS_jS__param_7
)
{
	.reg .pred 	%p<8>;
	.reg .b32 	%r<49>;
	.reg .b64 	%rd<17>;
	// demoted variable
	.shared .align 4 .b8 _ZZ20sharedNeighborKernelPjjS_jjS_jS_E9threadSum[512];
	ld.param.u64 	%rd3, [_Z20sharedNeighborKernelPjjS_jjS_jS__param_0];
	ld.param.u32 	%r15, [_Z20sharedNeighborKernelPjjS_jjS_jS__param_1];
	ld.param.u64 	%rd4, [_Z20sharedNeighborKernelPjjS_jjS_jS__param_2];
	ld.param.u32 	%r19, [_Z20sharedNeighborKernelPjjS_jjS_jS__param_3];
	ld.param.u32 	%r16, [_Z20sharedNeighborKernelPjjS_jjS_jS__param_4];
	ld.param.u64 	%rd5, [_Z20sharedNeighborKernelPjjS_jjS_jS__param_5];
	ld.param.u32 	%r17, [_Z20sharedNeighborKernelPjjS_jjS_jS__param_6];
	ld.param.u64 	%rd6, [_Z20sharedNeighborKernelPjjS_jjS_jS__param_7];
	mov.u32 	%r20, %ctaid.x;
	mov.u32 	%r21, %ntid.x;
	mov.u32 	%r1, %tid.x;
	mad.lo.s32 	%r2, %r20, %r21, %r1;
	mov.u32 	%r3, %tid.y;
	mov.u32 	%r48, %ntid.y;
	setp.ge.u32 	%p1, %r2, %r19;
	mov.b32 	%r47, 0;
	@%p1 bra 	$L__BB0_4;
	cvta.to.global.u64 	%rd7, %rd4;
	mul.wide.u32 	%rd8, %r2, 4;
	add.s64 	%rd9, %rd7, %rd8;
	ld.global.u32 	%r23, [%rd9];
	sub.s32 	%r5, %r23, %r15;
	setp.ge.u32 	%p2, %r3, %r17;
	@%p2 bra 	$L__BB0_4;
	mul.lo.s32 	%r6, %r5, %r16;
	cvta.to.global.u64 	%rd1, %rd6;
	cvta.to.global.u64 	%rd2, %rd3;
	mov.b32 	%r47, 0;
	mov.u32 	%r45, %r3;
$L__BB0_3:
	mul.wide.u32 	%rd10, %r45, 4;
	add.s64 	%rd11, %rd1, %rd10;
	ld.global.u32 	%r25, [%rd11];
	shr.u32 	%r26, %r25, 5;
	and.b32  	%r27, %r25, 31;
	add.s32 	%r28, %r26, %r6;
	mul.wide.u32 	%rd12, %r28, 4;
	add.s64 	%rd13, %rd2, %rd12;
	ld.global.u32 	%r29, [%rd13];
	shr.u32 	%r30, %r29, %r27;
	and.b32  	%r31, %r30, 1;
	add.s32 	%r47, %r31, %r47;
	add.s32 	%r45, %r45, %r48;
	setp.lt.u32 	%p3, %r45, %r17;
	@%p3 bra 	$L__BB0_3;
$L__BB0_4:
	shl.b32 	%r32, %r1, 2;
	add.s32 	%r33, %r32, %r3;
	shl.b32 	%r34, %r33, 2;
	mov.u32 	%r35, _ZZ20sharedNeighborKernelPjjS_jjS_jS_E9threadSum;
	add.s32 	%r12, %r35, %r34;
	st.shared.u32 	[%r12], %r47;
	bar.sync 	0;
	setp.lt.u32 	%p4, %r48, 2;
	@%p4 bra 	$L__BB0_8;
$L__BB0_5:
	shr.u32 	%r14, %r48, 1;
	setp.ge.u32 	%p5, %r3, %r14;
	@%p5 bra 	$L__BB0_7;
	shl.b32 	%r36, %r14, 2;
	add.s32 	%r37, %r12, %r36;
	ld.shared.u32 	%r38, [%r37];
	ld.shared.u32 	%r39, [%r12];
	add.s32 	%r40, %r39, %r38;
	st.shared.u32 	[%r12], %r40;
$L__BB0_7:
	bar.sync 	0;
	setp.gt.u32 	%p6, %r48, 3;
	mov.u32 	%r48, %r14;
	@%p6 bra 	$L__BB0_5;
$L__BB0_8:
	setp.ne.s32 	%p7, %r3, 0;
	@%p7 bra 	$L__BB0_10;
	shl.b32 	%r41, %r1, 4;
	add.s32 	%r43, %r35, %r41;
	ld.shared.u32 	%r44, [%r43];
	cvta.to.global.u64 	%rd14, %rd5;
	mul.wide.u32 	%rd15, %r2, 4;
	add.s64 	%rd16, %rd14, %rd15;
	st.global.u32 	[%rd16], %r44;
$L__BB0_10:
	ret;

}


// ===== COMPILED SASS (sm_100) =====

	.target	sm_100

	.elftype	@"ET_EXEC"


//--------------------- .note.nv.tkinfo           --------------------------
	.section	.note.nv.tkinfo,"",@"SHT_NOTE"
	.sectionflags	@"SHF_NOTE_NV_TKINFO"
	.tkinfo
        /*0018*/ 	.word	0x00000002
        /*0030*/ 	.string	""
        /*0030*/ 	.string	"ptxas"
        /*0030*/ 	.string	"Cuda compilation tools, release 13.0, V13.0.88"
        /*0030*/ 	.string	"Build cuda_13.0.r13.0/compiler.36424714_0"
        /*0030*/ 	.string	"-arch sm_100 -m 64 "



//--------------------- .note.nv.cuinfo           --------------------------
	.section	.note.nv.cuinfo,"",@"SHT_NOTE"
	.sectionflags	@"SHF_NOTE_NV_CUINFO"
        /*0018*/ 	.short	0x0002
        /*001a*/ 	.short	0x0064
        /*001c*/ 	.short	0x0082
	.zero		2


//--------------------- .nv.info                  --------------------------
	.section	.nv.info,"",@"SHT_CUDA_INFO"
	.align	4


	//----- nvinfo : EIATTR_REGCOUNT
	.align		4
        /*0000*/ 	.byte	0x04, 0x2f
        /*0002*/ 	.short	(.L_1 - .L_0)
	.align		4
.L_0:
        /*0004*/ 	.word	index@(_Z20sharedNeighborKernelPjjS_jjS_jS_)
        /*0008*/ 	.word	0x00000015


	//----- nvinfo : EIATTR_FRAME_SIZE
	.align		4
.L_1:
        /*000c*/ 	.byte	0x04, 0x11
        /*000e*/ 	.short	(.L_3 - .L_2)
	.align		4
.L_2:
        /*0010*/ 	.word	index@(_Z20sharedNeighborKernelPjjS_jjS_jS_)
        /*0014*/ 	.word	0x00000000


	//----- nvinfo : EIATTR_MIN_STACK_SIZE
	.align		4
.L_3:
        /*0018*/ 	.byte	0x04, 0x12
        /*001a*/ 	.short	(.L_5 - .L_4)
	.align		4
.L_4:
        /*001c*/ 	.word	index@(_Z20sharedNeighborKernelPjjS_jjS_jS_)
        /*0020*/ 	.word	0x00000000
.L_5:


//--------------------- .nv.compat                --------------------------
	.section	.nv.compat,"",@"SHT_CUDA_COMPAT_INFO"
	.align	4
        /*0000*/ 	.byte	0x02, 0x09, 0x00, 0x00, 0x02, 0x02, 0x01, 0x00, 0x02, 0x05, 0x05, 0x00, 0x03, 0x07, 0x01, 0x01
        /*0010*/ 	.byte	0x02, 0x03, 0x00, 0x00, 0x02, 0x06, 0x01, 0x00, 0x04, 0x0b, 0x08, 0x00, 0x09, 0x00, 0x00, 0x00
        /*0020*/ 	.byte	0x00, 0x00, 0x00, 0x00


//--------------------- .nv.info._Z20sharedNeighborKernelPjjS_jjS_jS_ --------------------------
	.section	.nv.info._Z20sharedNeighborKernelPjjS_jjS_jS_,"",@"SHT_CUDA_INFO"
	.sectionflags	@""
	.align	4


	//----- nvinfo : EIATTR_CUDA_API_VERSION
	.align		4
        /*0000*/ 	.byte	0x04, 0x37
        /*0002*/ 	.short	(.L_7 - .L_6)
.L_6:
        /*0004*/ 	.word	0x00000082


	//----- nvinfo : EIATTR_KPARAM_INFO
	.align		4
.L_7:
        /*0008*/ 	.byte	0x04, 0x17
        /*000a*/ 	.short	(.L_9 - .L_8)
.L_8:
        /*000c*/ 	.word	0x00000000
        /*0010*/ 	.short	0x0007
        /*0012*/ 	.short	0x0030
        /*0014*/ 	.byte	0x00, 0xf5, 0x21, 0x00


	//----- nvinfo : EIATTR_KPARAM_INFO
	.align		4
.L_9:
        /*0018*/ 	.byte	0x04, 0x17
        /*001a*/ 	.short	(.L_11 - .L_10)
.L_10:
        /*001c*/ 	.word	0x00000000
        /*0020*/ 	.short	0x0006
        /*0022*/ 	.short	0x0028
        /*0024*/ 	.byte	0x00, 0xf0, 0x11, 0x00


	//----- nvinfo : EIATTR_KPARAM_INFO
	.align		4
.L_11:
        /*0028*/ 	.byte	0x04, 0x17
        /*002a*/ 	.short	(.L_13 - .L_12)
.L_12:
        /*002c*/ 	.word	0x00000000
        /*0030*/ 	.short	0x0005
        /*0032*/ 	.short	0x0020
        /*0034*/ 	.byte	0x00, 0xf5, 0x21, 0x00


	//----- nvinfo : EIATTR_KPARAM_INFO
	.align		4
.L_13:
        /*0038*/ 	.byte	0x04, 0x17
        /*003a*/ 	.short	(.L_15 - .L_14)
.L_14:
        /*003c*/ 	.word	0x00000000
        /*0040*/ 	.short	0x0004
        /*0042*/ 	.short	0x001c
        /*0044*/ 	.byte	0x00, 0xf0, 0x11, 0x00


	//----- nvinfo : EIATTR_KPARAM_INFO
	.align		4
.L_15:
        /*0048*/ 	.byte	0x04, 0x17
        /*004a*/ 	.short	(.L_17 - .L_16)
.L_16:
        /*004c*/ 	.word	0x00000000
        /*0050*/ 	.short	0x0003
        /*0052*/ 	.short	0x0018
        /*0054*/ 	.byte	0x00, 0xf0, 0x11, 0x00


	//----- nvinfo : EIATTR_KPARAM_INFO
	.align		4
.L_17:
        /*0058*/ 	.byte	0x04, 0x17
        /*005a*/ 	.short	(.L_19 - .L_18)
.L_18:
        /*005c*/ 	.word	0x00000000
        /*0060*/ 	.short	0x0002
        /*0062*/ 	.short	0x0010
        /*0064*/ 	.byte	0x00, 0xf5, 0x21, 0x00


	//----- nvinfo : EIATTR_KPARAM_INFO
	.align		4
.L_19:
        /*0068*/ 	.byte	0x04, 0x17
        /*006a*/ 	.short	(.L_21 - .L_20)
.L_20:
        /*006c*/ 	.word	0x00000000
        /*0070*/ 	.short	0x0001
        /*0072*/ 	.short	0x0008
        /*0074*/ 	.byte	0x00, 0xf0, 0x11, 0x00


	//----- nvinfo : EIATTR_KPARAM_INFO
	.align		4
.L_21:
        /*0078*/ 	.byte	0x04, 0x17
        /*007a*/ 	.short	(.L_23 - .L_22)
.L_22:
        /*007c*/ 	.word	0x00000000
        /*0080*/ 	.short	0x0000
        /*0082*/ 	.short	0x0000
        /*0084*/ 	.byte	0x00, 0xf5, 0x21, 0x00


	//----- nvinfo : EIATTR_SPARSE_MMA_MASK
	.align		4
.L_23:
        /*0088*/ 	.byte	0x03, 0x50
        /*008a*/ 	.short	0x0000


	//----- nvinfo : EIATTR_MAXREG_COUNT
	.align		4
        /*008c*/ 	.byte	0x03, 0x1b
        /*008e*/ 	.short	0x00ff


	//----- nvinfo : EIATTR_NUM_BARRIERS
	.align		4
        /*0090*/ 	.byte	0x02, 0x4c
        /*0092*/ 	.byte	0x01
	.zero		1


	//----- nvinfo : EIATTR_MERCURY_ISA_VERSION
	.align		4
        /*0094*/ 	.byte	0x03, 0x5f
        /*0096*/ 	.short	0x0101


	//----- nvinfo : EIATTR_VRC_CTA_INIT_COUNT
	.align		4
        /*0098*/ 	.byte	0x02, 0x4a
	.zero		1
	.zero		1


	//----- nvinfo : EIATTR_EXIT_INSTR_OFFSETS
	.align		4
        /*009c*/ 	.byte	0x04, 0x1c
        /*009e*/ 	.short	(.L_25 - .L_24)


	//   ....[0]....
.L_24:
        /*00a0*/ 	.word	0x000003d0


	//   ....[1]....
        /*00a4*/ 	.word	0x00000430


	//----- nvinfo : EIATTR_CRS_STACK_SIZE
	.align		4
.L_25:
        /*00a8*/ 	.byte	0x04, 0x1e
        /*00aa*/ 	.short	(.L_27 - .L_26)
.L_26:
        /*00ac*/ 	.word	0x00000000


	//----- nvinfo : EIATTR_CBANK_PARAM_SIZE
	.align		4
.L_27:
        /*00b0*/ 	.byte	0x03, 0x19
        /*00b2*/ 	.short	0x0038


	//----- nvinfo : EIATTR_PARAM_CBANK
	.align		4
        /*00b4*/ 	.byte	0x04, 0x0a
        /*00b6*/ 	.short	(.L_29 - .L_28)
	.align		4
.L_28:
        /*00b8*/ 	.word	index@(.nv.constant0._Z20sharedNeighborKernelPjjS_jjS_jS_)
        /*00bc*/ 	.short	0x0380
        /*00be*/ 	.short	0x0038


	//----- nvinfo : EIATTR_SW_WAR
	.align		4
.L_29:
        /*00c0*/ 	.byte	0x04, 0x36
        /*00c2*/ 	.short	(.L_31 - .L_30)
.L_30:
        /*00c4*/ 	.word	0x00000008
.L_31:


//--------------------- .nv.callgraph             --------------------------
	.section	.nv.callgraph,"",@"SHT_CUDA_CALLGRAPH"
	.align	4
	.sectionentsize	8
	.align		4
        /*0000*/ 	.word	0x00000000
	.align		4
        /*0004*/ 	.word	0xffffffff
	.align		4
        /*0008*/ 	.word	0x00000000
	.align		4
        /*000c*/ 	.word	0xfffffffe
	.align		4
        /*0010*/ 	.word	0x00000000
	.align		4
        /*0014*/ 	.word	0xfffffffd
	.align		4
        /*0018*/ 	.word	0x00000000
	.align		4
        /*001c*/ 	.word	0xfffffffc


//--------------------- .text._Z20sharedNeighborKernelPjjS_jjS_jS_ --------------------------
	.section	.text._Z20sharedNeighborKernelPjjS_jjS_jS_,"ax",@progbits
	.align	128
        .global         _Z20sharedNeighborKernelPjjS_jjS_jS_
        .type           _Z20sharedNeighborKernelPjjS_jjS_jS_,@function
        .size           _Z20sharedNeighborKernelPjjS_jjS_jS_,(.L_x_6 - _Z20sharedNeighborKernelPjjS_jjS_jS_)
        .other          _Z20sharedNeighborKernelPjjS_jjS_jS_,@"STO_CUDA_ENTRY STV_DEFAULT"
_Z20sharedNeighborKernelPjjS_jjS_jS_:
.text._Z20sharedNeighborKernelPjjS_jjS_jS_:
[----:B------:R-:W-:Y:S01]  /*0000*/  LDC R1, c[0x0][0x37c] ;  /* 0x0000df00ff017b82 */ /* 0x000fe20000000800 */
[----:B------:R-:W0:Y:S07]  /*0010*/  S2R R6, SR_TID.X ;  /* 0x0000000000067919 */ /* 0x000e2e0000002100 */
[----:B------:R-:W0:Y:S01]  /*0020*/  S2UR UR4, SR_CTAID.X ;  /* 0x00000000000479c3 */ /* 0x000e220000002500 */
[----:B------:R-:W1:Y:S01]  /*0030*/  LDCU UR8, c[0x0][0x398] ;  /* 0x00007300ff0877ac */ /* 0x000e620008000800 */
[----:B------:R-:W-:Y:S01]  /*0040*/  BSSY.RECONVERGENT B0, `(.L_x_0) ;  /* 0x0000023000007945 */ /* 0x000fe20003800200 */
[----:B------:R-:W2:Y:S01]  /*0050*/  S2R R7, SR_TID.Y ;  /* 0x0000000000077919 */ /* 0x000ea20000002200 */
[----:B------:R-:W-:Y:S01]  /*0060*/  IMAD.MOV.U32 R9, RZ, RZ, RZ ;  /* 0x000000ffff097224 */ /* 0x000fe200078e00ff */
[----:B------:R-:W3:Y:S03]  /*0070*/  LDCU.64 UR6, c[0x0][0x358] ;  /* 0x00006b00ff0677ac */ /* 0x000ee60008000a00 */
[----:B------:R-:W0:Y:S01]  /*0080*/  LDC R3, c[0x0][0x360] ;  /* 0x0000d800ff037b82 */ /* 0x000e220000000800 */
[----:B------:R-:W4:Y:S02]  /*0090*/  LDCU UR5, c[0x0][0x364] ;  /* 0x00006c80ff0577ac */ /* 0x000f240008000800 */
[----:B----4-:R-:W-:-:S02]  /*00a0*/  IMAD.U32 R8, RZ, RZ, UR5 ;  /* 0x00000005ff087e24 */ /* 0x010fc4000f8e00ff */
[----:B0-----:R-:W-:-:S05]  /*00b0*/  IMAD R0, R3, UR4, R6 ;  /* 0x0000000403007c24 */ /* 0x001fca000f8e0206 */
[----:B-1----:R-:W-:-:S13]  /*00c0*/  ISETP.GE.U32.AND P0, PT, R0, UR8, PT ;  /* 0x0000000800007c0c */ /* 0x002fda000bf06070 */
[----:B--23--:R-:W-:Y:S05]  /*00d0*/  @P0 BRA `(.L_x_1) ;  /* 0x0000000000640947 */ /* 0x00cfea0003800000 */
[----:B------:R-:W0:Y:S01]  /*00e0*/  LDC.64 R2, c[0x0][0x390] ;  /* 0x0000e400ff027b82 */ /* 0x000e220000000a00 */
[----:B------:R-:W1:Y:S07]  /*00f0*/  LDCU UR4, c[0x0][0x388] ;  /* 0x00007100ff0477ac */ /* 0x000e6e0008000800 */
[----:B------:R-:W2:Y:S01]  /*0100*/  LDC R18, c[0x0][0x3a8] ;  /* 0x0000ea00ff127b82 */ /* 0x000ea20000000800 */
[----:B0-----:R-:W-:-:S06]  /*0110*/  IMAD.WIDE.U32 R2, R0, 0x4, R2 ;  /* 0x0000000400027825 */ /* 0x001fcc00078e0002 */
[----:B------:R-:W1:Y:S01]  /*0120*/  LDG.E R2, desc[UR6][R2.64] ;  /* 0x0000000602027981 */ /* 0x000e62000c1e1900 */
[----:B--2---:R-:W-:Y:S01]  /*0130*/  ISETP.GE.U32.AND P0, PT, R7, R18, PT ;  /* 0x000000120700720c */ /* 0x004fe20003f06070 */
[----:B-1----:R-:W-:-:S12]  /*0140*/  VIADD R10, R2, -UR4 ;  /* 0x80000004020a7c36 */ /* 0x002fd80008000000 */
[----:B------:R-:W-:Y:S05]  /*0150*/  @P0 BRA `(.L_x_1) ;  /* 0x0000000000440947 */ /* 0x000fea0003800000 */
[----:B------:R-:W0:Y:S01]  /*0160*/  LDC.64 R2, c[0x0][0x3b0] ;  /* 0x0000ec00ff027b82 */ /* 0x000e220000000a00 */
[----:B------:R-:W1:Y:S01]  /*0170*/  LDCU UR4, c[0x0][0x39c] ;  /* 0x00007380ff0477ac */ /* 0x000e620008000800 */
[----:B------:R-:W-:Y:S02]  /*0180*/  HFMA2 R9, -RZ, RZ, 0, 0 ;  /* 0x00000000ff097431 */ /* 0x000fe400000001ff */
[----:B------:R-:W-:-:S04]  /*0190*/  IMAD.MOV.U32 R15, RZ, RZ, R7 ;  /* 0x000000ffff0f7224 */ /* 0x000fc800078e0007 */
[----:B------:R-:W2:Y:S01]  /*01a0*/  LDC.64 R4, c[0x0][0x380] ;  /* 0x0000e000ff047b82 */ /* 0x000ea20000000a00 */
[----:B-1----:R-:W-:-:S07]  /*01b0*/  IMAD R14, R10, UR4, RZ ;  /* 0x000000040a0e7c24 */ /* 0x002fce000f8e02ff */
.L_x_2:
[----:B0-----:R-:W-:-:S06]  /*01c0*/  IMAD.WIDE.U32 R10, R15, 0x4, R2 ;  /* 0x000000040f0a7825 */ /* 0x001fcc00078e0002 */
[----:B------:R-:W3:Y:S01]  /*01d0*/  LDG.E R11, desc[UR6][R10.64] ;  /* 0x000000060a0b7981 */ /* 0x000ee2000c1e1900 */
[----:B------:R-:W-:Y:S01]  /*01e0*/  IMAD.IADD R15, R8, 0x1, R15 ;  /* 0x00000001080f7824 */ /* 0x000fe200078e020f */
[----:B---3--:R-:W-:-:S05]  /*01f0*/  LEA.HI R13, R11, R14, RZ, 0x1b ;  /* 0x0000000e0b0d7211 */ /* 0x008fca00078fd8ff */
[----:B--2---:R-:W-:-:S06]  /*0200*/  IMAD.WIDE.U32 R12, R13, 0x4, R4 ;  /* 0x000000040d0c7825 */ /* 0x004fcc00078e0004 */
[----:B------:R-:W2:Y:S01]  /*0210*/  LDG.E R12, desc[UR6][R12.64] ;  /* 0x000000060c0c7981 */ /* 0x000ea2000c1e1900 */
[----:B------:R-:W-:Y:S02]  /*0220*/  ISETP.GE.U32.AND P0, PT, R15, R18, PT ;  /* 0x000000120f00720c */ /* 0x000fe40003f06070 */
[----:B--2---:R-:W-:-:S04]  /*0230*/  SHF.R.W.U32.HI R16, RZ, R11, R12 ;  /* 0x0000000bff107219 */ /* 0x004fc80000011e0c */
[----:B------:R-:W-:-:S04]  /*0240*/  LOP3.LUT R16, R16, 0x1, RZ, 0xc0, !PT ;  /* 0x0000000110107812 */ /* 0x000fc800078ec0ff */
[----:B------:R-:W-:-:S03]  /*0250*/  IADD3 R9, PT, PT, R16, R9, RZ ;  /* 0x0000000910097210 */ /* 0x000fc60007ffe0ff */
[----:B------:R-:W-:Y:S05]  /*0260*/  @!P0 BRA `(.L_x_2) ;  /* 0xfffffffc00d48947 */ /* 0x000fea000383ffff */
.L_x_1:
[----:B------:R-:W-:Y:S05]  /*0270*/  BSYNC.RECONVERGENT B0 ;  /* 0x0000000000007941 */ /* 0x000fea0003800200 */
.L_x_0:
[----:B------:R-:W0:Y:S01]  /*0280*/  S2UR UR5, SR_CgaCtaId ;  /* 0x00000000000579c3 */ /* 0x000e220000008800 */
[----:B------:R-:W-:Y:S01]  /*0290*/  UMOV UR4, 0x400 ;  /* 0x0000040000047882 */ /* 0x000fe20000000000 */
[----:B------:R-:W-:Y:S01]  /*02a0*/  ISETP.GE.U32.AND P1, PT, R8, 0x2, PT ;  /* 0x000000020800780c */ /* 0x000fe20003f26070 */
[----:B------:R-:W-:Y:S01]  /*02b0*/  IMAD R2, R6, 0x4, R7 ;  /* 0x0000000406027824 */ /* 0x000fe200078e0207 */
[----:B------:R-:W-:Y:S01]  /*02c0*/  ISETP.NE.AND P0, PT, R7, RZ, PT ;  /* 0x000000ff0700720c */ /* 0x000fe20003f05270 */
[----:B0-----:R-:W-:-:S06]  /*02d0*/  ULEA UR4, UR5, UR4, 0x18 ;  /* 0x0000000405047291 */ /* 0x001fcc000f8ec0ff */
[----:B------:R-:W-:-:S05]  /*02e0*/  LEA R2, R2, UR4, 0x2 ;  /* 0x0000000402027c11 */ /* 0x000fca000f8e10ff */
[----:B------:R0:W-:Y:S01]  /*02f0*/  STS [R2], R9 ;  /* 0x0000000902007388 */ /* 0x0001e20000000800 */
[----:B------:R-:W-:Y:S06]  /*0300*/  BAR.SYNC.DEFER_BLOCKING 0x0 ;  /* 0x0000000000007b1d */ /* 0x000fec0000010000 */
[----:B------:R-:W-:Y:S05]  /*0310*/  @!P1 BRA `(.L_x_3) ;  /* 0x00000000002c9947 */ /* 0x000fea0003800000 */
.L_x_4:
[----:B0-----:R-:W-:-:S04]  /*0320*/  SHF.R.U32.HI R9, RZ, 0x1, R8 ;  /* 0x00000001ff097819 */ /* 0x001fc80000011608 */
[----:B------:R-:W-:-:S13]  /*0330*/  ISETP.GE.U32.AND P1, PT, R7, R9, PT ;  /* 0x000000090700720c */ /* 0x000fda0003f26070 */
[----:B------:R-:W-:Y:S01]  /*0340*/  @!P1 IMAD R3, R9, 0x4, R2 ;  /* 0x0000000409039824 */ /* 0x000fe200078e0202 */
[----:B------:R-:W-:Y:S05]  /*0350*/  @!P1 LDS R4, [R2] ;  /* 0x0000000002049984 */ /* 0x000fea0000000800 */
[----:B------:R-:W0:Y:S02]  /*0360*/  @!P1 LDS R3, [R3] ;  /* 0x0000000003039984 */ /* 0x000e240000000800 */
[----:B0-----:R-:W-:-:S05]  /*0370*/  @!P1 IADD3 R5, PT, PT, R3, R4, RZ ;  /* 0x0000000403059210 */ /* 0x001fca0007ffe0ff */
[----:B------:R1:W-:Y:S01]  /*0380*/  @!P1 STS [R2], R5 ;  /* 0x0000000502009388 */ /* 0x0003e20000000800 */
[----:B------:R-:W-:Y:S01]  /*0390*/  BAR.SYNC.DEFER_BLOCKING 0x0 ;  /* 0x0000000000007b1d */ /* 0x000fe20000010000 */
[----:B------:R-:W-:Y:S01]  /*03a0*/  ISETP.GT.U32.AND P1, PT, R8, 0x3, PT ;  /* 0x000000030800780c */ /* 0x000fe20003f24070 */
[----:B------:R-:W-:-:S12]  /*03b0*/  IMAD.MOV.U32 R8, RZ, RZ, R9 ;  /* 0x000000ffff087224 */ /* 0x000fd800078e0009 */
[----:B-1----:R-:W-:Y:S05]  /*03c0*/  @P1 BRA `(.L_x_4) ;  /* 0xfffffffc00d41947 */ /* 0x002fea000383ffff */
.L_x_3:
[----:B------:R-:W-:Y:S05]  /*03d0*/  @P0 EXIT ;  /* 0x000000000000094d */ /* 0x000fea0003800000 */
[----:B------:R-:W-:Y:S01]  /*03e0*/  LEA R6, R6, UR4, 0x4 ;  /* 0x0000000406067c11 */ /* 0x000fe2000f8e20ff */
[----:B0-----:R-:W0:Y:S04]  /*03f0*/  LDC.64 R2, c[0x0][0x3a0] ;  /* 0x0000e800ff027b82 */ /* 0x001e280000000a00 */
[----:B------:R-:W1:Y:S01]  /*0400*/  LDS R5, [R6] ;  /* 0x0000000006057984 */ /* 0x000e620000000800 */
[----:B0-----:R-:W-:-:S05]  /*0410*/  IMAD.WIDE.U32 R2, R0, 0x4, R2 ;  /* 0x0000000400027825 */ /* 0x001fca00078e0002 */
[----:B-1----:R-:W-:Y:S01]  /*0420*/  STG.E desc[UR6][R2.64], R5 ;  /* 0x0000000502007986 */ /* 0x002fe2000c101906 */
[----:B------:R-:W-:Y:S05]  /*0430*/  EXIT ;  /* 0x000000000000794d */ /* 0x000fea0003800000 */
.L_x_5:
[----:B------:R-:W-:-:S00]  /*0440*/  BRA `(.L_x_5) ;  /* 0xfffffffc00fc7947 */ /* 0x000fc0000383ffff */
[----:B------:R-:W-:-:S00]  /*0450*/  NOP ;  /* 0x0000000000007918 */ /* 0x000fc00000000000 */
        /* <DEDUP_REMOVED lines=10> */
.L_x_6:


//--------------------- .nv.shared._Z20sharedNeighborKernelPjjS_jjS_jS_ --------------------------
	.section	.nv.shared._Z20sharedNeighborKernelPjjS_jjS_jS_,"aw",@nobits
	.sectionflags	@""
	.align	4
.nv.shared._Z20sharedNeighborKernelPjjS_jjS_jS_:
	.zero		1536


//--------------------- .nv.shared.reserved.0     --------------------------
	.section	.nv.shared.reserved.0,"aw",@nobits
	.weak		__nv_reservedSMEM_offset_0_alias
	.size		__nv_reservedSMEM_offset_0_alias, 0, 64
	.other		__nv_reservedSMEM_offset_0_alias,@"STO_CUDA_RESERVED_SHARED STV_DEFAULT"
__nv_reservedSMEM_offset_0_alias:
	.zero		0
	.zero		64


//--------------------- .nv.constant0._Z20sharedNeighborKernelPjjS_jjS_jS_ --------------------------
	.section	.nv.constant0._Z20sharedNeighborKernelPjjS_jjS_jS_,"a",@progbits
	.sectionflags	@""
	.align	4
.nv.constant0._Z20sharedNeighborKernelPjjS_jjS_jS_:
	.zero		952


//--------------------- SYMBOLS --------------------------

	.type		.nv.reservedSmem.offset0,@object
	.size		.nv.reservedSmem.offset0,0x4
	.type		.nv.reservedSmem.cap,@object
	.size		.nv.reservedSmem.cap,0x4
